	.headerflags	@"EF_CUDA_TEXMODE_UNIFIED EF_CUDA_64BIT_ADDRESS EF_CUDA_ACCELERATORS EF_CUDA_SM90 EF_CUDA_VIRTUAL_SM(EF_CUDA_SM90)"
	.elftype	@"ET_EXEC"


//--------------------- .nv.info                  --------------------------
	.section	.nv.info,"",@"SHT_CUDA_INFO"
	.align	4


	//----- nvinfo : EIATTR_REGCOUNT
	.align		4
        /*0000*/ 	.byte	0x04, 0x2f
        /*0002*/ 	.short	(.L_3 - .L_2)
	.align		4
.L_2:
        /*0004*/ 	.word	index@(triton_poi_fused__native_batch_norm_legit_no_training_add_convolution_9)
        /*0008*/ 	.word	0x00000018


	//----- nvinfo : EIATTR_MIN_STACK_SIZE
	.align		4
.L_3:
        /*000c*/ 	.byte	0x04, 0x12
        /*000e*/ 	.short	(.L_5 - .L_4)
	.align		4
.L_4:
        /*0010*/ 	.word	index@(triton_poi_fused__native_batch_norm_legit_no_training_add_convolution_9)
        /*0014*/ 	.word	0x00000000


	//----- nvinfo : EIATTR_FRAME_SIZE
	.align		4
.L_5:
        /*0018*/ 	.byte	0x04, 0x11
        /*001a*/ 	.short	(.L_7 - .L_6)
	.align		4
.L_6:
        /*001c*/ 	.word	index@(triton_poi_fused__native_batch_norm_legit_no_training_add_convolution_9)
        /*0020*/ 	.word	0x00000000


	//----- nvinfo : EIATTR_MIN_STACK_SIZE
	.align		4
.L_7:
        /*0024*/ 	.byte	0x04, 0x12
        /*0026*/ 	.short	(.L_9 - .L_8)
	.align		4
.L_8:
        /*0028*/ 	.word	index@(triton_poi_fused__native_batch_norm_legit_no_training_add_convolution_9)
        /*002c*/ 	.word	0x00000000
.L_9:


//--------------------- .nv.info.triton_poi_fused__native_batch_norm_legit_no_training_add_convolution_9 --------------------------
	.section	.nv.info.triton_poi_fused__native_batch_norm_legit_no_training_add_convolution_9,"",@"SHT_CUDA_INFO"
	.sectionflags	@""
	.align	4


	//----- nvinfo : EIATTR_CUDA_API_VERSION
	.align		4
        /*0000*/ 	.byte	0x04, 0x37
        /*0002*/ 	.short	(.L_11 - .L_10)
.L_10:
        /*0004*/ 	.word	0x0000007c


	//----- nvinfo : EIATTR_KPARAM_INFO
	.align		4
.L_11:
        /*0008*/ 	.byte	0x04, 0x17
        /*000a*/ 	.short	(.L_13 - .L_12)
.L_12:
        /*000c*/ 	.word	0x00000000
        /*0010*/ 	.short	0x0007
        /*0012*/ 	.short	0x0038
        /*0014*/ 	.byte	0x00, 0xf0, 0x11, 0x00


	//----- nvinfo : EIATTR_KPARAM_INFO
	.align		4
.L_13:
        /*0018*/ 	.byte	0x04, 0x17
        /*001a*/ 	.short	(.L_15 - .L_14)
.L_14:
        /*001c*/ 	.word	0x00000000
        /*0020*/ 	.short	0x0006
        /*0022*/ 	.short	0x0030
        /*0024*/ 	.byte	0x00, 0xf4, 0x21, 0x00


	//----- nvinfo : EIATTR_KPARAM_INFO
	.align		4
.L_15:
        /*0028*/ 	.byte	0x04, 0x17
        /*002a*/ 	.short	(.L_17 - .L_16)
.L_16:
        /*002c*/ 	.word	0x00000000
        /*0030*/ 	.short	0x0005
        /*0032*/ 	.short	0x0028
        /*0034*/ 	.byte	0x00, 0xf4, 0x21, 0x00


	//----- nvinfo : EIATTR_KPARAM_INFO
	.align		4
.L_17:
        /*0038*/ 	.byte	0x04, 0x17
        /*003a*/ 	.short	(.L_19 - .L_18)
.L_18:
        /*003c*/ 	.word	0x00000000
        /*0040*/ 	.short	0x0004
        /*0042*/ 	.short	0x0020
        /*0044*/ 	.byte	0x00, 0xf4, 0x21, 0x00


	//----- nvinfo : EIATTR_KPARAM_INFO
	.align		4
.L_19:
        /*0048*/ 	.byte	0x04, 0x17
        /*004a*/ 	.short	(.L_21 - .L_20)
.L_20:
        /*004c*/ 	.word	0x00000000
        /*0050*/ 	.short	0x0003
        /*0052*/ 	.short	0x0018
        /*0054*/ 	.byte	0x00, 0xf4, 0x21, 0x00


	//----- nvinfo : EIATTR_KPARAM_INFO
	.align		4
.L_21:
        /*0058*/ 	.byte	0x04, 0x17
        /*005a*/ 	.short	(.L_23 - .L_22)
.L_22:
        /*005c*/ 	.word	0x00000000
        /*0060*/ 	.short	0x0002
        /*0062*/ 	.short	0x0010
        /*0064*/ 	.byte	0x00, 0xf4, 0x21, 0x00


	//----- nvinfo : EIATTR_KPARAM_INFO
	.align		4
.L_23:
        /*0068*/ 	.byte	0x04, 0x17
        /*006a*/ 	.short	(.L_25 - .L_24)
.L_24:
        /*006c*/ 	.word	0x00000000
        /*0070*/ 	.short	0x0001
        /*0072*/ 	.short	0x0008
        /*0074*/ 	.byte	0x00, 0xf4, 0x21, 0x00


	//----- nvinfo : EIATTR_KPARAM_INFO
	.align		4
.L_25:
        /*0078*/ 	.byte	0x04, 0x17
        /*007a*/ 	.short	(.L_27 - .L_26)
.L_26:
        /*007c*/ 	.word	0x00000000
        /*0080*/ 	.short	0x0000
        /*0082*/ 	.short	0x0000
        /*0084*/ 	.byte	0x00, 0xf4, 0x21, 0x00


	//----- nvinfo : EIATTR_SPARSE_MMA_MASK
	.align		4
.L_27:
        /*0088*/ 	.byte	0x03, 0x50
        /*008a*/ 	.short	0x0000


	//----- nvinfo : EIATTR_MAXREG_COUNT
	.align		4
        /*008c*/ 	.byte	0x03, 0x1b
        /*008e*/ 	.short	0x00ff


	//----- nvinfo : EIATTR_EXIT_INSTR_OFFSETS
	.align		4
        /*0090*/ 	.byte	0x04, 0x1c
        /*0092*/ 	.short	(.L_29 - .L_28)


	//   ....[0]....
.L_28:
        /*0094*/ 	.word	0x000003b0


	//----- nvinfo : EIATTR_REQNTID
	.align		4
.L_29:
        /*0098*/ 	.byte	0x04, 0x10
        /*009a*/ 	.short	(.L_31 - .L_30)
.L_30:
        /*009c*/ 	.word	0x00000080
        /*00a0*/ 	.word	0x00000001
        /*00a4*/ 	.word	0x00000001


	//----- nvinfo : EIATTR_CBANK_PARAM_SIZE
	.align		4
.L_31:
        /*00a8*/ 	.byte	0x03, 0x19
        /*00aa*/ 	.short	0x003c


	//----- nvinfo : EIATTR_PARAM_CBANK
	.align		4
        /*00ac*/ 	.byte	0x04, 0x0a
        /*00ae*/ 	.short	(.L_33 - .L_32)
	.align		4
.L_32:
        /*00b0*/ 	.word	index@(.nv.constant0.triton_poi_fused__native_batch_norm_legit_no_training_add_convolution_9)
        /*00b4*/ 	.short	0x0210
        /*00b6*/ 	.short	0x003c


	//----- nvinfo : EIATTR_SW_WAR
	.align		4
.L_33:
        /*00b8*/ 	.byte	0x04, 0x36
        /*00ba*/ 	.short	(.L_35 - .L_34)
.L_34:
        /*00bc*/ 	.word	0x00000008
.L_35:


//--------------------- .nv.callgraph             --------------------------
	.section	.nv.callgraph,"",@"SHT_CUDA_CALLGRAPH"
	.align	4
	.sectionentsize	8
	.align		4
        /*0000*/ 	.word	0x00000000
	.align		4
        /*0004*/ 	.word	0xffffffff
	.align		4
        /*0008*/ 	.word	0x00000000
	.align		4
        /*000c*/ 	.word	0xfffffffe
	.align		4
        /*0010*/ 	.word	0x00000000
	.align		4
        /*0014*/ 	.word	0xfffffffd
	.align		4
        /*0018*/ 	.word	0x00000000
	.align		4
        /*001c*/ 	.word	0xfffffffc


//--------------------- .nv.constant4             --------------------------
	.section	.nv.constant4,"a",@progbits
	.align	8
	.align		8
.nv.constant4:
        /*0000*/ 	.dword	_$_str
	.align		8
        /*0008*/ 	.dword	_$_str_$_2


//--------------------- .text.triton_poi_fused__native_batch_norm_legit_no_training_add_convolution_9 --------------------------
	.section	.text.triton_poi_fused__native_batch_norm_legit_no_training_add_convolution_9,"ax",@progbits
	.align	128
        .global         triton_poi_fused__native_batch_norm_legit_no_training_add_convolution_9
        .type           triton_poi_fused__native_batch_norm_legit_no_training_add_convolution_9,@function
        .size           triton_poi_fused__native_batch_norm_legit_no_training_add_convolution_9,(.L_x_1 - triton_poi_fused__native_batch_norm_legit_no_training_add_convolution_9)
        .other          triton_poi_fused__native_batch_norm_legit_no_training_add_convolution_9,@"STO_CUDA_ENTRY STV_DEFAULT"
triton_poi_fused__native_batch_norm_legit_no_training_add_convolution_9:
.text.triton_poi_fused__native_batch_norm_legit_no_training_add_convolution_9:
[----:B------:R-:W-:Y:S01]  /*0000*/  LDC R1, c[0x0][0x28] ;  /* 0x00000a00ff017b82 */ /* 0x000fe20000000800 */
[----:B------:R-:W1:Y:S07]  /*0010*/  S2R R0, SR_TID.X ;  /* 0x0000000000007919 */ /* 0x000e6e0000002100 */
[----:B------:R-:W2:Y:S01]  /*0020*/  LDC.64 R4, c[0x0][0x230] ;  /* 0x00008c00ff047b82 */ /* 0x000ea20000000a00 */
[----:B------:R-:W-:Y:S01]  /*0030*/  ULDC.64 UR4, c[0x0][0x208] ;  /* 0x0000820000047ab9 */ /* 0x000fe20000000a00 */
[----:B------:R-:W3:Y:S06]  /*0040*/  S2R R9, SR_CTAID.X ;  /* 0x0000000000097919 */ /* 0x000eec0000002500 */
[----:B------:R-:W4:Y:S08]  /*0050*/  LDC.64 R16, c[0x0][0x220] ;  /* 0x00008800ff107b82 */ /* 0x000f300000000a00 */
[----:B------:R-:W5:Y:S08]  /*0060*/  LDC.64 R18, c[0x0][0x228] ;  /* 0x00008a00ff127b82 */ /* 0x000f700000000a00 */
[----:B------:R-:W4:Y:S01]  /*0070*/  LDC.64 R12, c[0x0][0x238] ;  /* 0x00008e00ff0c7b82 */ /* 0x000f220000000a00 */
[----:B-1----:R-:W-:-:S07]  /*0080*/  SHF.L.U32 R0, R0, 0x1, RZ ;  /* 0x0000000100007819 */ /* 0x002fce00000006ff */
[----:B------:R-:W1:Y:S01]  /*0090*/  LDC.64 R10, c[0x0][0x240] ;  /* 0x00009000ff0a7b82 */ /* 0x000e620000000a00 */
[----:B---3--:R-:W-:Y:S02]  /*00a0*/  SHF.R.S32.HI R2, RZ, 0x17, R9 ;  /* 0x00000017ff027819 */ /* 0x008fe40000011409 */
[----:B------:R-:W-:Y:S02]  /*00b0*/  LOP3.LUT R0, R0, 0xfe, RZ, 0xc0, !PT ;  /* 0x000000fe00007812 */ /* 0x000fe400078ec0ff */
[----:B------:R-:W-:-:S03]  /*00c0*/  SGXT R2, R2, 0x1 ;  /* 0x000000010202781a */ /* 0x000fc60000000200 */
[----:B------:R-:W3:Y:S01]  /*00d0*/  LDC.64 R6, c[0x0][0x218] ;  /* 0x00008600ff067b82 */ /* 0x000ee20000000a00 */
[----:B------:R-:W-:-:S04]  /*00e0*/  LEA R9, R9, R0, 0x8 ;  /* 0x0000000009097211 */ /* 0x000fc800078e40ff */
[----:B------:R-:W-:-:S04]  /*00f0*/  LEA.HI R2, R2, R9, RZ, 0x4 ;  /* 0x0000000902027211 */ /* 0x000fc800078f20ff */
[--C-:B------:R-:W-:Y:S02]  /*0100*/  SHF.R.S32.HI R15, RZ, 0x4, R2.reuse ;  /* 0x00000004ff0f7819 */ /* 0x100fe40000011402 */
[----:B------:R-:W-:-:S04]  /*0110*/  SHF.R.S32.HI R2, RZ, 0x1f, R2 ;  /* 0x0000001fff027819 */ /* 0x000fc80000011402 */
[----:B------:R-:W-:-:S04]  /*0120*/  LEA.HI R2, R2, R15, RZ, 0x9 ;  /* 0x0000000f02027211 */ /* 0x000fc800078f48ff */
[----:B------:R-:W-:-:S04]  /*0130*/  LOP3.LUT R2, R2, 0xfffffe00, RZ, 0xc0, !PT ;  /* 0xfffffe0002027812 */ /* 0x000fc800078ec0ff */
[----:B------:R-:W-:Y:S02]  /*0140*/  IADD3 R15, R15, -R2, RZ ;  /* 0x800000020f0f7210 */ /* 0x000fe40007ffe0ff */
[----:B------:R-:W1:Y:S03]  /*0150*/  LDC.64 R2, c[0x0][0x210] ;  /* 0x00008400ff027b82 */ /* 0x000e660000000a00 */
[----:B--2---:R-:W-:-:S05]  /*0160*/  IMAD.WIDE R4, R15, 0x4, R4 ;  /* 0x000000040f047825 */ /* 0x004fca00078e0204 */
[----:B------:R-:W2:Y:S01]  /*0170*/  LDG.E.EL R0, desc[UR4][R4.64] ;  /* 0x0000000404007981 */ /* 0x000ea2000c2e1900 */
[----:B----4-:R-:W-:-:S04]  /*0180*/  IMAD.WIDE R16, R15, 0x4, R16 ;  /* 0x000000040f107825 */ /* 0x010fc800078e0210 */
[----:B-----5:R-:W-:Y:S01]  /*0190*/  IMAD.WIDE R18, R15, 0x4, R18 ;  /* 0x000000040f127825 */ /* 0x020fe200078e0212 */
[----:B------:R4:W5:Y:S04]  /*01a0*/  LDG.E.EL R8, desc[UR4][R16.64] ;  /* 0x0000000410087981 */ /* 0x000968000c2e1900 */
[----:B------:R-:W5:Y:S01]  /*01b0*/  LDG.E.EL R14, desc[UR4][R18.64] ;  /* 0x00000004120e7981 */ /* 0x000f62000c2e1900 */
[----:B01----:R-:W-:-:S05]  /*01c0*/  IMAD.WIDE R2, R9, 0x4, R2 ;  /* 0x0000000409027825 */ /* 0x003fca00078e0202 */
[----:B------:R-:W5:Y:S01]  /*01d0*/  LDG.E.64 R4, desc[UR4][R2.64] ;  /* 0x0000000402047981 */ /* 0x000f62000c1e1b00 */
[----:B------:R-:W-:-:S04]  /*01e0*/  IMAD.WIDE R12, R15, 0x4, R12 ;  /* 0x000000040f0c7825 */ /* 0x000fc800078e020c */
[----:B------:R-:W-:Y:S02]  /*01f0*/  IMAD.WIDE R20, R15, 0x4, R10 ;  /* 0x000000040f147825 */ /* 0x000fe400078e020a */
[----:B------:R0:W5:Y:S02]  /*0200*/  LDG.E.EL R12, desc[UR4][R12.64] ;  /* 0x000000040c0c7981 */ /* 0x000164000c2e1900 */
[----:B---3--:R-:W-:Y:S02]  /*0210*/  IMAD.WIDE R6, R9, 0x4, R6 ;  /* 0x0000000409067825 */ /* 0x008fe400078e0206 */
[----:B------:R-:W3:Y:S04]  /*0220*/  LDG.E.EL R21, desc[UR4][R20.64] ;  /* 0x0000000414157981 */ /* 0x000ee8000c2e1900 */
[----:B------:R-:W3:Y:S01]  /*0230*/  LDG.E.64 R10, desc[UR4][R6.64] ;  /* 0x00000004060a7981 */ /* 0x000ee2000c1e1b00 */
[----:B----4-:R-:W-:Y:S01]  /*0240*/  HFMA2.MMA R16, -RZ, RZ, 1.625, 0 ;  /* 0x3e800000ff107435 */ /* 0x010fe200000001ff */
[----:B--2---:R-:W-:-:S04]  /*0250*/  FADD R0, R0, 9.9999997473787516356e-06 ;  /* 0x3727c5ac00007421 */ /* 0x004fc80000000000 */
[----:B------:R-:W1:Y:S02]  /*0260*/  MUFU.SQRT R9, R0 ;  /* 0x0000000000097308 */ /* 0x000e640000002000 */
[C---:B-1----:R-:W-:Y:S02]  /*0270*/  FSETP.GT.AND P0, PT, R9.reuse, 8.50705917302346158658e+37, PT ;  /* 0x7e8000000900780b */ /* 0x042fe40003f04000 */
[----:B------:R-:W-:-:S11]  /*0280*/  FSETP.GEU.AND P1, PT, R9, 1.175494350822287508e-38, PT ;  /* 0x008000000900780b */ /* 0x000fd60003f2e000 */
[----:B------:R-:W-:-:S04]  /*0290*/  @P0 FMUL R9, R9, 0.25 ;  /* 0x3e80000009090820 */ /* 0x000fc80000400000 */
[----:B------:R-:W-:-:S06]  /*02a0*/  @!P1 FMUL R9, R9, 16777216 ;  /* 0x4b80000009099820 */ /* 0x000fcc0000400000 */
[----:B------:R-:W0:Y:S01]  /*02b0*/  MUFU.RCP R9, R9 ;  /* 0x0000000900097308 */ /* 0x000e220000001000 */
[----:B------:R-:W-:Y:S01]  /*02c0*/  FSEL R16, R16, 1, P0 ;  /* 0x3f80000010107808 */ /* 0x000fe20000000000 */
[--C-:B-----5:R-:W-:Y:S01]  /*02d0*/  FADD R4, R4, R8.reuse ;  /* 0x0000000804047221 */ /* 0x120fe20000000000 */
[----:B------:R-:W-:-:S03]  /*02e0*/  FADD R5, R5, R8 ;  /* 0x0000000805057221 */ /* 0x000fc60000000000 */
[----:B------:R-:W-:Y:S01]  /*02f0*/  @!P1 FMUL R16, R16, 16777216 ;  /* 0x4b80000010109820 */ /* 0x000fe20000400000 */
[C---:B------:R-:W-:Y:S01]  /*0300*/  FADD R0, -R14.reuse, R4 ;  /* 0x000000040e007221 */ /* 0x040fe20000000100 */
[----:B------:R-:W-:Y:S02]  /*0310*/  FADD R14, -R14, R5 ;  /* 0x000000050e0e7221 */ /* 0x000fe40000000100 */
[----:B0-----:R-:W-:-:S04]  /*0320*/  FMUL R13, R9, R16 ;  /* 0x00000010090d7220 */ /* 0x001fc80000400000 */
[-C--:B------:R-:W-:Y:S01]  /*0330*/  FMUL R0, R0, R13.reuse ;  /* 0x0000000d00007220 */ /* 0x080fe20000400000 */
[----:B------:R-:W-:-:S03]  /*0340*/  FMUL R14, R14, R13 ;  /* 0x0000000d0e0e7220 */ /* 0x000fc60000400000 */
[C-C-:B---3--:R-:W-:Y:S01]  /*0350*/  FFMA R9, R12.reuse, R0, R21.reuse ;  /* 0x000000000c097223 */ /* 0x148fe20000000015 */
[----:B------:R-:W-:-:S03]  /*0360*/  FFMA R14, R12, R14, R21 ;  /* 0x0000000e0c0e7223 */ /* 0x000fc60000000015 */
[----:B------:R-:W-:Y:S01]  /*0370*/  FADD R10, R10, R9 ;  /* 0x000000090a0a7221 */ /* 0x000fe20000000000 */
[----:B------:R-:W-:Y:S01]  /*0380*/  FADD R11, R11, R14 ;  /* 0x0000000e0b0b7221 */ /* 0x000fe20000000000 */
[----:B------:R-:W-:Y:S04]  /*0390*/  STG.E.64 desc[UR4][R2.64], R4 ;  /* 0x0000000402007986 */ /* 0x000fe8000c101b04 */
[----:B------:R-:W-:Y:S01]  /*03a0*/  STG.E.64 desc[UR4][R6.64], R10 ;  /* 0x0000000a06007986 */ /* 0x000fe2000c101b04 */
[----:B------:R-:W-:Y:S05]  /*03b0*/  EXIT ;  /* 0x000000000000794d */ /* 0x000fea0003800000 */
.L_x_0:
[----:B------:R-:W-:-:S00]  /*03c0*/  BRA `(.L_x_0) ;  /* 0xfffffffc00fc7947 */ /* 0x000fc0000383ffff */
[----:B------:R-:W-:-:S00]  /*03d0*/  NOP ;  /* 0x0000000000007918 */ /* 0x000fc00000000000 */
        /* <DEDUP_REMOVED lines=10> */
.L_x_1:


//--------------------- .nv.global.init           --------------------------
	.section	.nv.global.init,"aw",@progbits
.nv.global.init:
	.type		_$_str,@object
	.size		_$_str,(_$_str_$_2 - _$_str)
_$_str:
        /*0000*/ 	.byte	0x5f, 0x5f, 0x43, 0x55, 0x44, 0x41, 0x5f, 0x46, 0x54, 0x5a, 0x00
	.type		_$_str_$_2,@object
	.size		_$_str_$_2,(.L_1 - _$_str_$_2)
_$_str_$_2:
        /*000b*/ 	.byte	0x5f, 0x5f, 0x43, 0x55, 0x44, 0x41, 0x5f, 0x50, 0x52, 0x45, 0x43, 0x5f, 0x53, 0x51, 0x52, 0x54
        /*001b*/ 	.byte	0x00
.L_1:


//--------------------- .nv.constant0.triton_poi_fused__native_batch_norm_legit_no_training_add_convolution_9 --------------------------
	.section	.nv.constant0.triton_poi_fused__native_batch_norm_legit_no_training_add_convolution_9,"a",@progbits
	.sectionflags	@""
	.align	4
.nv.constant0.triton_poi_fused__native_batch_norm_legit_no_training_add_convolution_9:
	.zero		588
